//
// Generated by NVIDIA NVVM Compiler
//
// Compiler Build ID: CL-36424714
// Cuda compilation tools, release 13.0, V13.0.88
// Based on NVVM 20.0.0
//

.version 9.0
.target sm_100
.address_size 64

	// .globl	computeGaussianAndStimulusMultiplicationKernel

.visible .entry computeGaussianAndStimulusMultiplicationKernel(
	.param .u64 .ptr .align 1 computeGaussianAndStimulusMultiplicationKernel_param_0
)
{


	ret;

}


// ===== COMPILED SASS (sm_100) =====

	.target	sm_100

	.elftype	@"ET_EXEC"


//--------------------- .note.nv.tkinfo           --------------------------
	.section	.note.nv.tkinfo,"",@"SHT_NOTE"
	.sectionflags	@"SHF_NOTE_NV_TKINFO"
	.tkinfo
        /*0018*/ 	.word	0x00000002
        /*0030*/ 	.string	""
        /*0030*/ 	.string	"ptxas"
        /*0030*/ 	.string	"Cuda compilation tools, release 13.0, V13.0.88"
        /*0030*/ 	.string	"Build cuda_13.0.r13.0/compiler.36424714_0"
        /*0030*/ 	.string	"-arch sm_100 -m 64 "



//--------------------- .note.nv.cuinfo           --------------------------
	.section	.note.nv.cuinfo,"",@"SHT_NOTE"
	.sectionflags	@"SHF_NOTE_NV_CUINFO"
        /*0018*/ 	.short	0x0002
        /*001a*/ 	.short	0x0064
        /*001c*/ 	.short	0x0082
	.zero		2


//--------------------- .nv.info                  --------------------------
	.section	.nv.info,"",@"SHT_CUDA_INFO"
	.align	4


	//----- nvinfo : EIATTR_REGCOUNT
	.align		4
        /*0000*/ 	.byte	0x04, 0x2f
        /*0002*/ 	.short	(.L_1 - .L_0)
	.align		4
.L_0:
        /*0004*/ 	.word	index@(computeGaussianAndStimulusMultiplicationKernel)
        /*0008*/ 	.word	0x00000004


	//----- nvinfo : EIATTR_FRAME_SIZE
	.align		4
.L_1:
        /*000c*/ 	.byte	0x04, 0x11
        /*000e*/ 	.short	(.L_3 - .L_2)
	.align		4
.L_2:
        /*0010*/ 	.word	index@(computeGaussianAndStimulusMultiplicationKernel)
        /*0014*/ 	.word	0x00000000


	//----- nvinfo : EIATTR_MIN_STACK_SIZE
	.align		4
.L_3:
        /*0018*/ 	.byte	0x04, 0x12
        /*001a*/ 	.short	(.L_5 - .L_4)
	.align		4
.L_4:
        /*001c*/ 	.word	index@(computeGaussianAndStimulusMultiplicationKernel)
        /*0020*/ 	.word	0x00000000
.L_5:


//--------------------- .nv.compat                --------------------------
	.section	.nv.compat,"",@"SHT_CUDA_COMPAT_INFO"
	.align	4
        /*0000*/ 	.byte	0x02, 0x09, 0x00, 0x00, 0x02, 0x02, 0x01, 0x00, 0x02, 0x05, 0x05, 0x00, 0x03, 0x07, 0x01, 0x01
        /*0010*/ 	.byte	0x02, 0x03, 0x00, 0x00, 0x02, 0x06, 0x01, 0x00, 0x04, 0x0b, 0x08, 0x00, 0x09, 0x00, 0x00, 0x00
        /*0020*/ 	.byte	0x00, 0x00, 0x00, 0x00


//--------------------- .nv.info.computeGaussianAndStimulusMultiplicationKernel --------------------------
	.section	.nv.info.computeGaussianAndStimulusMultiplicationKernel,"",@"SHT_CUDA_INFO"
	.sectionflags	@""
	.align	4


	//----- nvinfo : EIATTR_CUDA_API_VERSION
	.align		4
        /*0000*/ 	.byte	0x04, 0x37
        /*0002*/ 	.short	(.L_7 - .L_6)
.L_6:
        /*0004*/ 	.word	0x00000082


	//----- nvinfo : EIATTR_KPARAM_INFO
	.align		4
.L_7:
        /*0008*/ 	.byte	0x04, 0x17
        /*000a*/ 	.short	(.L_9 - .L_8)
.L_8:
        /*000c*/ 	.word	0x00000000
        /*0010*/ 	.short	0x0000
        /*0012*/ 	.short	0x0000
        /*0014*/ 	.byte	0x00, 0xf5, 0x21, 0x00


	//----- nvinfo : EIATTR_SPARSE_MMA_MASK
	.align		4
.L_9:
        /*0018*/ 	.byte	0x03, 0x50
        /*001a*/ 	.short	0x0000


	//----- nvinfo : EIATTR_MAXREG_COUNT
	.align		4
        /*001c*/ 	.byte	0x03, 0x1b
        /*001e*/ 	.short	0x00ff


	//----- nvinfo : EIATTR_MERCURY_ISA_VERSION
	.align		4
        /*0020*/ 	.byte	0x03, 0x5f
        /*0022*/ 	.short	0x0101


	//----- nvinfo : EIATTR_VRC_CTA_INIT_COUNT
	.align		4
        /*0024*/ 	.byte	0x02, 0x4a
	.zero		1
	.zero		1


	//----- nvinfo : EIATTR_EXIT_INSTR_OFFSETS
	.align		4
        /*0028*/ 	.byte	0x04, 0x1c
        /*002a*/ 	.short	(.L_11 - .L_10)


	//   ....[0]....
.L_10:
        /*002c*/ 	.word	0x00000010


	//----- nvinfo : EIATTR_CBANK_PARAM_SIZE
	.align		4
.L_11:
        /*0030*/ 	.byte	0x03, 0x19
        /*0032*/ 	.short	0x0008


	//----- nvinfo : EIATTR_PARAM_CBANK
	.align		4
        /*0034*/ 	.byte	0x04, 0x0a
        /*0036*/ 	.short	(.L_13 - .L_12)
	.align		4
.L_12:
        /*0038*/ 	.word	index@(.nv.constant0.computeGaussianAndStimulusMultiplicationKernel)
        /*003c*/ 	.short	0x0380
        /*003e*/ 	.short	0x0008


	//----- nvinfo : EIATTR_SW_WAR
	.align		4
.L_13:
        /*0040*/ 	.byte	0x04, 0x36
        /*0042*/ 	.short	(.L_15 - .L_14)
.L_14:
        /*0044*/ 	.word	0x00000008
.L_15:


//--------------------- .nv.callgraph             --------------------------
	.section	.nv.callgraph,"",@"SHT_CUDA_CALLGRAPH"
	.align	4
	.sectionentsize	8
	.align		4
        /*0000*/ 	.word	0x00000000
	.align		4
        /*0004*/ 	.word	0xffffffff
	.align		4
        /*0008*/ 	.word	0x00000000
	.align		4
        /*000c*/ 	.word	0xfffffffe
	.align		4
        /*0010*/ 	.word	0x00000000
	.align		4
        /*0014*/ 	.word	0xfffffffd
	.align		4
        /*0018*/ 	.word	0x00000000
	.align		4
        /*001c*/ 	.word	0xfffffffc


//--------------------- .text.computeGaussianAndStimulusMultiplicationKernel --------------------------
	.section	.text.computeGaussianAndStimulusMultiplicationKernel,"ax",@progbits
	.align	128
        .global         computeGaussianAndStimulusMultiplicationKernel
        .type           computeGaussianAndStimulusMultiplicationKernel,@function
        .size           computeGaussianAndStimulusMultiplicationKernel,(.L_x_1 - computeGaussianAndStimulusMultiplicationKernel)
        .other          computeGaussianAndStimulusMultiplicationKernel,@"STO_CUDA_ENTRY STV_DEFAULT"
computeGaussianAndStimulusMultiplicationKernel:
.text.computeGaussianAndStimulusMultiplicationKernel:
[----:B------:R-:W-:Y:S01]  /*0000*/  LDC R1, c[0x0][0x37c] ;  /* 0x0000df00ff017b82 */ /* 0x000fe20000000800 */
[----:B------:R-:W-:Y:S05]  /*0010*/  EXIT ;  /* 0x000000000000794d */ /* 0x000fea0003800000 */
.L_x_0:
[----:B------:R-:W-:-:S00]  /*0020*/  BRA `(.L_x_0) ;  /* 0xfffffffc00fc7947 */ /* 0x000fc0000383ffff */
[----:B------:R-:W-:-:S00]  /*0030*/  NOP ;  /* 0x0000000000007918 */ /* 0x000fc00000000000 */
        /* <DEDUP_REMOVED lines=12> */
.L_x_1:


//--------------------- .nv.shared.reserved.0     --------------------------
	.section	.nv.shared.reserved.0,"aw",@nobits
	.weak		__nv_reservedSMEM_offset_0_alias
	.size		__nv_reservedSMEM_offset_0_alias, 0, 64
	.other		__nv_reservedSMEM_offset_0_alias,@"STO_CUDA_RESERVED_SHARED STV_DEFAULT"
__nv_reservedSMEM_offset_0_alias:
	.zero		0
	.zero		64


//--------------------- .nv.constant0.computeGaussianAndStimulusMultiplicationKernel --------------------------
	.section	.nv.constant0.computeGaussianAndStimulusMultiplicationKernel,"a",@progbits
	.sectionflags	@""
	.align	4
.nv.constant0.computeGaussianAndStimulusMultiplicationKernel:
	.zero		904


//--------------------- SYMBOLS --------------------------

	.type		.nv.reservedSmem.offset0,@object
	.size		.nv.reservedSmem.offset0,0x4
